	.headerflags	@"EF_CUDA_TEXMODE_UNIFIED EF_CUDA_64BIT_ADDRESS EF_CUDA_ACCELERATORS EF_CUDA_SM90 EF_CUDA_VIRTUAL_SM(EF_CUDA_SM90)"
	.elftype	@"ET_EXEC"


//--------------------- .nv.info                  --------------------------
	.section	.nv.info,"",@"SHT_CUDA_INFO"
	.align	4


	//----- nvinfo : EIATTR_REGCOUNT
	.align		4
        /*0000*/ 	.byte	0x04, 0x2f
        /*0002*/ 	.short	(.L_1 - .L_0)
	.align		4
.L_0:
        /*0004*/ 	.word	index@(triton_poi_fused_native_layer_norm_3)
        /*0008*/ 	.word	0x0000001a


	//----- nvinfo : EIATTR_MIN_STACK_SIZE
	.align		4
.L_1:
        /*000c*/ 	.byte	0x04, 0x12
        /*000e*/ 	.short	(.L_3 - .L_2)
	.align		4
.L_2:
        /*0010*/ 	.word	index@(triton_poi_fused_native_layer_norm_3)
        /*0014*/ 	.word	0x00000000


	//----- nvinfo : EIATTR_FRAME_SIZE
	.align		4
.L_3:
        /*0018*/ 	.byte	0x04, 0x11
        /*001a*/ 	.short	(.L_5 - .L_4)
	.align		4
.L_4:
        /*001c*/ 	.word	index@(triton_poi_fused_native_layer_norm_3)
        /*0020*/ 	.word	0x00000000


	//----- nvinfo : EIATTR_MIN_STACK_SIZE
	.align		4
.L_5:
        /*0024*/ 	.byte	0x04, 0x12
        /*0026*/ 	.short	(.L_7 - .L_6)
	.align		4
.L_6:
        /*0028*/ 	.word	index@(triton_poi_fused_native_layer_norm_3)
        /*002c*/ 	.word	0x00000000
.L_7:


//--------------------- .nv.info.triton_poi_fused_native_layer_norm_3 --------------------------
	.section	.nv.info.triton_poi_fused_native_layer_norm_3,"",@"SHT_CUDA_INFO"
	.sectionflags	@""
	.align	4


	//----- nvinfo : EIATTR_CUDA_API_VERSION
	.align		4
        /*0000*/ 	.byte	0x04, 0x37
        /*0002*/ 	.short	(.L_9 - .L_8)
.L_8:
        /*0004*/ 	.word	0x0000007c


	//----- nvinfo : EIATTR_KPARAM_INFO
	.align		4
.L_9:
        /*0008*/ 	.byte	0x04, 0x17
        /*000a*/ 	.short	(.L_11 - .L_10)
.L_10:
        /*000c*/ 	.word	0x00000000
        /*0010*/ 	.short	0x0006
        /*0012*/ 	.short	0x0030
        /*0014*/ 	.byte	0x00, 0xf0, 0x11, 0x00


	//----- nvinfo : EIATTR_KPARAM_INFO
	.align		4
.L_11:
        /*0018*/ 	.byte	0x04, 0x17
        /*001a*/ 	.short	(.L_13 - .L_12)
.L_12:
        /*001c*/ 	.word	0x00000000
        /*0020*/ 	.short	0x0005
        /*0022*/ 	.short	0x0028
        /*0024*/ 	.byte	0x00, 0xf4, 0x21, 0x00


	//----- nvinfo : EIATTR_KPARAM_INFO
	.align		4
.L_13:
        /*0028*/ 	.byte	0x04, 0x17
        /*002a*/ 	.short	(.L_15 - .L_14)
.L_14:
        /*002c*/ 	.word	0x00000000
        /*0030*/ 	.short	0x0004
        /*0032*/ 	.short	0x0020
        /*0034*/ 	.byte	0x00, 0xf4, 0x21, 0x00


	//----- nvinfo : EIATTR_KPARAM_INFO
	.align		4
.L_15:
        /*0038*/ 	.byte	0x04, 0x17
        /*003a*/ 	.short	(.L_17 - .L_16)
.L_16:
        /*003c*/ 	.word	0x00000000
        /*0040*/ 	.short	0x0003
        /*0042*/ 	.short	0x0018
        /*0044*/ 	.byte	0x00, 0xf4, 0x21, 0x00


	//----- nvinfo : EIATTR_KPARAM_INFO
	.align		4
.L_17:
        /*0048*/ 	.byte	0x04, 0x17
        /*004a*/ 	.short	(.L_19 - .L_18)
.L_18:
        /*004c*/ 	.word	0x00000000
        /*0050*/ 	.short	0x0002
        /*0052*/ 	.short	0x0010
        /*0054*/ 	.byte	0x00, 0xf4, 0x21, 0x00


	//----- nvinfo : EIATTR_KPARAM_INFO
	.align		4
.L_19:
        /*0058*/ 	.byte	0x04, 0x17
        /*005a*/ 	.short	(.L_21 - .L_20)
.L_20:
        /*005c*/ 	.word	0x00000000
        /*0060*/ 	.short	0x0001
        /*0062*/ 	.short	0x0008
        /*0064*/ 	.byte	0x00, 0xf4, 0x21, 0x00


	//----- nvinfo : EIATTR_KPARAM_INFO
	.align		4
.L_21:
        /*0068*/ 	.byte	0x04, 0x17
        /*006a*/ 	.short	(.L_23 - .L_22)
.L_22:
        /*006c*/ 	.word	0x00000000
        /*0070*/ 	.short	0x0000
        /*0072*/ 	.short	0x0000
        /*0074*/ 	.byte	0x00, 0xf4, 0x21, 0x00


	//----- nvinfo : EIATTR_SPARSE_MMA_MASK
	.align		4
.L_23:
        /*0078*/ 	.byte	0x03, 0x50
        /*007a*/ 	.short	0x0000


	//----- nvinfo : EIATTR_MAXREG_COUNT
	.align		4
        /*007c*/ 	.byte	0x03, 0x1b
        /*007e*/ 	.short	0x00ff


	//----- nvinfo : EIATTR_EXIT_INSTR_OFFSETS
	.align		4
        /*0080*/ 	.byte	0x04, 0x1c
        /*0082*/ 	.short	(.L_25 - .L_24)


	//   ....[0]....
.L_24:
        /*0084*/ 	.word	0x00000350


	//   ....[1]....
        /*0088*/ 	.word	0x00000370


	//----- nvinfo : EIATTR_REQNTID
	.align		4
.L_25:
        /*008c*/ 	.byte	0x04, 0x10
        /*008e*/ 	.short	(.L_27 - .L_26)
.L_26:
        /*0090*/ 	.word	0x00000020
        /*0094*/ 	.word	0x00000001
        /*0098*/ 	.word	0x00000001


	//----- nvinfo : EIATTR_CBANK_PARAM_SIZE
	.align		4
.L_27:
        /*009c*/ 	.byte	0x03, 0x19
        /*009e*/ 	.short	0x0034


	//----- nvinfo : EIATTR_PARAM_CBANK
	.align		4
        /*00a0*/ 	.byte	0x04, 0x0a
        /*00a2*/ 	.short	(.L_29 - .L_28)
	.align		4
.L_28:
        /*00a4*/ 	.word	index@(.nv.constant0.triton_poi_fused_native_layer_norm_3)
        /*00a8*/ 	.short	0x0210
        /*00aa*/ 	.short	0x0034


	//----- nvinfo : EIATTR_SW_WAR
	.align		4
.L_29:
        /*00ac*/ 	.byte	0x04, 0x36
        /*00ae*/ 	.short	(.L_31 - .L_30)
.L_30:
        /*00b0*/ 	.word	0x00000008
.L_31:


//--------------------- .nv.callgraph             --------------------------
	.section	.nv.callgraph,"",@"SHT_CUDA_CALLGRAPH"
	.align	4
	.sectionentsize	8
	.align		4
        /*0000*/ 	.word	0x00000000
	.align		4
        /*0004*/ 	.word	0xffffffff
	.align		4
        /*0008*/ 	.word	0x00000000
	.align		4
        /*000c*/ 	.word	0xfffffffe
	.align		4
        /*0010*/ 	.word	0x00000000
	.align		4
        /*0014*/ 	.word	0xfffffffd
	.align		4
        /*0018*/ 	.word	0x00000000
	.align		4
        /*001c*/ 	.word	0xfffffffc


//--------------------- .text.triton_poi_fused_native_layer_norm_3 --------------------------
	.section	.text.triton_poi_fused_native_layer_norm_3,"ax",@progbits
	.align	128
        .global         triton_poi_fused_native_layer_norm_3
        .type           triton_poi_fused_native_layer_norm_3,@function
        .size           triton_poi_fused_native_layer_norm_3,(.L_x_1 - triton_poi_fused_native_layer_norm_3)
        .other          triton_poi_fused_native_layer_norm_3,@"STO_CUDA_ENTRY STV_DEFAULT"
triton_poi_fused_native_layer_norm_3:
.text.triton_poi_fused_native_layer_norm_3:
[----:B------:R-:W0:Y:S01]  /*0000*/  LDC R1, c[0x0][0x28] ;  /* 0x00000a00ff017b82 */ /* 0x000e220000000800 */
[----:B------:R-:W1:Y:S07]  /*0010*/  S2R R0, SR_TID.X ;  /* 0x0000000000007919 */ /* 0x000e6e0000002100 */
[----:B------:R-:W2:Y:S01]  /*0020*/  LDC.64 R4, c[0x0][0x218] ;  /* 0x00008600ff047b82 */ /* 0x000ea20000000a00 */
[----:B------:R-:W-:Y:S01]  /*0030*/  CS2R R18, SRZ ;  /* 0x0000000000127805 */ /* 0x000fe2000001ff00 */
[----:B------:R-:W-:Y:S01]  /*0040*/  ULDC.64 UR4, c[0x0][0x208] ;  /* 0x0000820000047ab9 */ /* 0x000fe20000000a00 */
[----:B------:R-:W3:Y:S01]  /*0050*/  S2R R3, SR_CTAID.X ;  /* 0x0000000000037919 */ /* 0x000ee20000002500 */
[----:B------:R-:W-:-:S04]  /*0060*/  CS2R R20, SRZ ;  /* 0x0000000000147805 */ /* 0x000fc8000001ff00 */
[----:B------:R-:W4:Y:S08]  /*0070*/  LDC.64 R6, c[0x0][0x220] ;  /* 0x00008800ff067b82 */ /* 0x000f300000000a00 */
[----:B------:R-:W5:Y:S08]  /*0080*/  LDC.64 R8, c[0x0][0x228] ;  /* 0x00008a00ff087b82 */ /* 0x000f700000000a00 */
[----:B------:R-:W2:Y:S01]  /*0090*/  LDC.64 R10, c[0x0][0x230] ;  /* 0x00008c00ff0a7b82 */ /* 0x000ea20000000a00 */
[----:B-1----:R-:W-:Y:S01]  /*00a0*/  IMAD.SHL.U32 R0, R0, 0x2, RZ ;  /* 0x0000000200007824 */ /* 0x002fe200078e00ff */
[----:B---3--:R-:W-:-:S04]  /*00b0*/  SHF.R.S32.HI R12, RZ, 0x19, R3 ;  /* 0x00000019ff0c7819 */ /* 0x008fc80000011403 */
[----:B------:R-:W-:Y:S02]  /*00c0*/  LOP3.LUT R0, R0, 0x3e, RZ, 0xc0, !PT ;  /* 0x0000003e00007812 */ /* 0x000fe400078ec0ff */
[----:B------:R-:W-:-:S03]  /*00d0*/  SGXT R12, R12, 0x1 ;  /* 0x000000010c0c781a */ /* 0x000fc60000000200 */
[----:B------:R-:W-:Y:S02]  /*00e0*/  IMAD R13, R3, 0x40, R0 ;  /* 0x00000040030d7824 */ /* 0x000fe400078e0200 */
[----:B------:R-:W1:Y:S03]  /*00f0*/  LDC.64 R2, c[0x0][0x210] ;  /* 0x00008400ff027b82 */ /* 0x000e660000000a00 */
[----:B------:R-:W-:Y:S02]  /*0100*/  SHF.R.S32.HI R0, RZ, 0x1f, R13 ;  /* 0x0000001fff007819 */ /* 0x000fe4000001140d */
[-C--:B------:R-:W-:Y:S02]  /*0110*/  LEA.HI R14, R12, R13.reuse, RZ, 0x4 ;  /* 0x0000000d0c0e7211 */ /* 0x080fe400078f20ff */
[----:B------:R-:W-:Y:S02]  /*0120*/  LEA.HI R0, R0, R13, RZ, 0x2 ;  /* 0x0000000d00007211 */ /* 0x000fe400078f10ff */
[----:B------:R-:W-:-:S02]  /*0130*/  SHF.R.S32.HI R15, RZ, 0x4, R14 ;  /* 0x00000004ff0f7819 */ /* 0x000fc4000001140e */
[----:B------:R-:W-:Y:S02]  /*0140*/  SHF.R.S32.HI R12, RZ, 0x2, R0 ;  /* 0x00000002ff0c7819 */ /* 0x000fe40000011400 */
[----:B------:R-:W-:Y:S02]  /*0150*/  LOP3.LUT R0, R0, 0xfffffffc, RZ, 0xc0, !PT ;  /* 0xfffffffc00007812 */ /* 0x000fe400078ec0ff */
[----:B------:R-:W-:Y:S02]  /*0160*/  ISETP.GE.AND P0, PT, R13, 0x40, PT ;  /* 0x000000400d00780c */ /* 0x000fe40003f06270 */
[----:B------:R-:W-:Y:S02]  /*0170*/  IADD3 R0, R13, -R0, RZ ;  /* 0x800000000d007210 */ /* 0x000fe40007ffe0ff */
[----:B------:R-:W-:-:S03]  /*0180*/  LEA.HI R14, R12, R12, RZ, 0x2 ;  /* 0x0000000c0c0e7211 */ /* 0x000fc600078f10ff */
[----:B------:R-:W-:Y:S01]  /*0190*/  IMAD R15, R15, 0x4, R0 ;  /* 0x000000040f0f7824 */ /* 0x000fe200078e0200 */
[----:B------:R-:W-:Y:S01]  /*01a0*/  LOP3.LUT R17, R14, 0xfffffffc, RZ, 0xc0, !PT ;  /* 0xfffffffc0e117812 */ /* 0x000fe200078ec0ff */
[----:B-1----:R-:W-:-:S03]  /*01b0*/  IMAD.WIDE R2, R13, 0x4, R2 ;  /* 0x000000040d027825 */ /* 0x002fc600078e0202 */
[----:B------:R-:W-:Y:S01]  /*01c0*/  IADD3 R17, R12, -R17, RZ ;  /* 0x800000110c117210 */ /* 0x000fe20007ffe0ff */
[----:B--2---:R-:W-:-:S04]  /*01d0*/  IMAD.WIDE R4, R15, 0x4, R4 ;  /* 0x000000040f047825 */ /* 0x004fc800078e0204 */
[----:B----4-:R-:W-:Y:S01]  /*01e0*/  IMAD.WIDE R6, R15, 0x4, R6 ;  /* 0x000000040f067825 */ /* 0x010fe200078e0206 */
[----:B------:R-:W-:Y:S01]  /*01f0*/  CS2R R14, SRZ ;  /* 0x00000000000e7805 */ /* 0x000fe2000001ff00 */
[----:B------:R-:W-:Y:S01]  /*0200*/  HFMA2.MMA R12, -RZ, RZ, 0, 0 ;  /* 0x00000000ff0c7435 */ /* 0x000fe200000001ff */
[----:B------:R1:W2:Y:S01]  /*0210*/  @!P0 LDG.E.EL.64 R18, desc[UR4][R4.64] ;  /* 0x0000000404128981 */ /* 0x0002a2000c2e1b00 */
[C---:B-----5:R-:W-:Y:S01]  /*0220*/  IMAD.WIDE R8, R17.reuse, 0x4, R8 ;  /* 0x0000000411087825 */ /* 0x060fe200078e0208 */
[----:B------:R-:W-:Y:S02]  /*0230*/  MOV R23, RZ ;  /* 0x000000ff00177202 */ /* 0x000fe40000000f00 */
[----:B------:R-:W2:Y:S01]  /*0240*/  @!P0 LDG.E.64 R14, desc[UR4][R2.64] ;  /* 0x00000004020e8981 */ /* 0x000ea2000c1e1b00 */
[----:B0-----:R-:W-:-:S03]  /*0250*/  IMAD.WIDE R10, R17, 0x4, R10 ;  /* 0x00000004110a7825 */ /* 0x001fc600078e020a */
[----:B------:R2:W3:Y:S01]  /*0260*/  @!P0 LDG.E.EL.64 R20, desc[UR4][R6.64] ;  /* 0x0000000406148981 */ /* 0x0004e2000c2e1b00 */
[----:B------:R-:W-:Y:S01]  /*0270*/  IMAD.MOV.U32 R0, RZ, RZ, RZ ;  /* 0x000000ffff007224 */ /* 0x000fe200078e00ff */
[----:B-1----:R-:W0:Y:S01]  /*0280*/  LDC.64 R4, c[0x0][0x238] ;  /* 0x00008e00ff047b82 */ /* 0x002e220000000a00 */
[----:B------:R-:W-:Y:S01]  /*0290*/  IMAD.MOV.U32 R17, RZ, RZ, RZ ;  /* 0x000000ffff117224 */ /* 0x000fe200078e00ff */
[----:B------:R-:W4:Y:S04]  /*02a0*/  @!P0 LDG.E.EL R12, desc[UR4][R8.64] ;  /* 0x00000004080c8981 */ /* 0x000f28000c2e1900 */
[----:B------:R-:W5:Y:S04]  /*02b0*/  @!P0 LDG.E.EL R0, desc[UR4][R8.64] ;  /* 0x0000000408008981 */ /* 0x000f68000c2e1900 */
[----:B------:R-:W5:Y:S04]  /*02c0*/  @!P0 LDG.E.EL R17, desc[UR4][R10.64] ;  /* 0x000000040a118981 */ /* 0x000f68000c2e1900 */
[----:B------:R-:W4:Y:S01]  /*02d0*/  @!P0 LDG.E.EL R23, desc[UR4][R10.64] ;  /* 0x000000040a178981 */ /* 0x000f22000c2e1900 */
[----:B--2---:R-:W-:Y:S01]  /*02e0*/  FADD R7, -R18, R14 ;  /* 0x0000000e12077221 */ /* 0x004fe20000000100 */
[----:B------:R-:W-:-:S03]  /*02f0*/  FADD R2, -R19, R15 ;  /* 0x0000000f13027221 */ /* 0x000fc60000000100 */
[----:B---3--:R-:W-:Y:S01]  /*0300*/  FMUL R20, R7, R20 ;  /* 0x0000001407147220 */ /* 0x008fe20000400000 */
[----:B------:R-:W-:Y:S01]  /*0310*/  FMUL R6, R2, R21 ;  /* 0x0000001502067220 */ /* 0x000fe20000400000 */
[----:B0-----:R-:W-:-:S04]  /*0320*/  IMAD.WIDE R2, R13, 0x4, R4 ;  /* 0x000000040d027825 */ /* 0x001fc800078e0204 */
[----:B-----5:R-:W-:Y:S01]  /*0330*/  FFMA R20, R20, R0, R17 ;  /* 0x0000000014147223 */ /* 0x020fe20000000011 */
[----:B----4-:R-:W-:Y:S01]  /*0340*/  FFMA R21, R6, R12, R23 ;  /* 0x0000000c06157223 */ /* 0x010fe20000000017 */
[----:B------:R-:W-:Y:S06]  /*0350*/  @P0 EXIT ;  /* 0x000000000000094d */ /* 0x000fec0003800000 */
[----:B------:R-:W-:Y:S01]  /*0360*/  STG.E.64 desc[UR4][R2.64], R20 ;  /* 0x0000001402007986 */ /* 0x000fe2000c101b04 */
[----:B------:R-:W-:Y:S05]  /*0370*/  EXIT ;  /* 0x000000000000794d */ /* 0x000fea0003800000 */
.L_x_0:
[----:B------:R-:W-:-:S00]  /*0380*/  BRA `(.L_x_0) ;  /* 0xfffffffc00fc7947 */ /* 0x000fc0000383ffff */
[----:B------:R-:W-:-:S00]  /*0390*/  NOP ;  /* 0x0000000000007918 */ /* 0x000fc00000000000 */
        /* <DEDUP_REMOVED lines=14> */
.L_x_1:


//--------------------- .nv.constant0.triton_poi_fused_native_layer_norm_3 --------------------------
	.section	.nv.constant0.triton_poi_fused_native_layer_norm_3,"a",@progbits
	.sectionflags	@""
	.align	4
.nv.constant0.triton_poi_fused_native_layer_norm_3:
	.zero		580
